//
// Generated by NVIDIA NVVM Compiler
//
// Compiler Build ID: CL-36424714
// Cuda compilation tools, release 13.0, V13.0.88
// Based on NVVM 20.0.0
//

.version 9.0
.target sm_100
.address_size 64

	// .globl	_Z15init_and_updatePfii

.visible .entry _Z15init_and_updatePfii(
	.param .u64 .ptr .align 1 _Z15init_and_updatePfii_param_0,
	.param .u32 _Z15init_and_updatePfii_param_1,
	.param .u32 _Z15init_and_updatePfii_param_2
)
{


	ret;

}


// ===== COMPILED SASS (sm_100) =====

	.target	sm_100

	.elftype	@"ET_EXEC"


//--------------------- .note.nv.tkinfo           --------------------------
	.section	.note.nv.tkinfo,"",@"SHT_NOTE"
	.sectionflags	@"SHF_NOTE_NV_TKINFO"
	.tkinfo
        /*0018*/ 	.word	0x00000002
        /*0030*/ 	.string	""
        /*0030*/ 	.string	"ptxas"
        /*0030*/ 	.string	"Cuda compilation tools, release 13.0, V13.0.88"
        /*0030*/ 	.string	"Build cuda_13.0.r13.0/compiler.36424714_0"
        /*0030*/ 	.string	"-arch sm_100 -m 64 "



//--------------------- .note.nv.cuinfo           --------------------------
	.section	.note.nv.cuinfo,"",@"SHT_NOTE"
	.sectionflags	@"SHF_NOTE_NV_CUINFO"
        /*0018*/ 	.short	0x0002
        /*001a*/ 	.short	0x0064
        /*001c*/ 	.short	0x0082
	.zero		2


//--------------------- .nv.info                  --------------------------
	.section	.nv.info,"",@"SHT_CUDA_INFO"
	.align	4


	//----- nvinfo : EIATTR_REGCOUNT
	.align		4
        /*0000*/ 	.byte	0x04, 0x2f
        /*0002*/ 	.short	(.L_1 - .L_0)
	.align		4
.L_0:
        /*0004*/ 	.word	index@(_Z15init_and_updatePfii)
        /*0008*/ 	.word	0x00000004


	//----- nvinfo : EIATTR_FRAME_SIZE
	.align		4
.L_1:
        /*000c*/ 	.byte	0x04, 0x11
        /*000e*/ 	.short	(.L_3 - .L_2)
	.align		4
.L_2:
        /*0010*/ 	.word	index@(_Z15init_and_updatePfii)
        /*0014*/ 	.word	0x00000000


	//----- nvinfo : EIATTR_MIN_STACK_SIZE
	.align		4
.L_3:
        /*0018*/ 	.byte	0x04, 0x12
        /*001a*/ 	.short	(.L_5 - .L_4)
	.align		4
.L_4:
        /*001c*/ 	.word	index@(_Z15init_and_updatePfii)
        /*0020*/ 	.word	0x00000000
.L_5:


//--------------------- .nv.compat                --------------------------
	.section	.nv.compat,"",@"SHT_CUDA_COMPAT_INFO"
	.align	4
        /*0000*/ 	.byte	0x02, 0x09, 0x00, 0x00, 0x02, 0x02, 0x01, 0x00, 0x02, 0x05, 0x05, 0x00, 0x03, 0x07, 0x01, 0x01
        /*0010*/ 	.byte	0x02, 0x03, 0x00, 0x00, 0x02, 0x06, 0x01, 0x00, 0x04, 0x0b, 0x08, 0x00, 0x09, 0x00, 0x00, 0x00
        /*0020*/ 	.byte	0x00, 0x00, 0x00, 0x00


//--------------------- .nv.info._Z15init_and_updatePfii --------------------------
	.section	.nv.info._Z15init_and_updatePfii,"",@"SHT_CUDA_INFO"
	.sectionflags	@""
	.align	4


	//----- nvinfo : EIATTR_CUDA_API_VERSION
	.align		4
        /*0000*/ 	.byte	0x04, 0x37
        /*0002*/ 	.short	(.L_7 - .L_6)
.L_6:
        /*0004*/ 	.word	0x00000082


	//----- nvinfo : EIATTR_KPARAM_INFO
	.align		4
.L_7:
        /*0008*/ 	.byte	0x04, 0x17
        /*000a*/ 	.short	(.L_9 - .L_8)
.L_8:
        /*000c*/ 	.word	0x00000000
        /*0010*/ 	.short	0x0002
        /*0012*/ 	.short	0x000c
        /*0014*/ 	.byte	0x00, 0xf0, 0x11, 0x00


	//----- nvinfo : EIATTR_KPARAM_INFO
	.align		4
.L_9:
        /*0018*/ 	.byte	0x04, 0x17
        /*001a*/ 	.short	(.L_11 - .L_10)
.L_10:
        /*001c*/ 	.word	0x00000000
        /*0020*/ 	.short	0x0001
        /*0022*/ 	.short	0x0008
        /*0024*/ 	.byte	0x00, 0xf0, 0x11, 0x00


	//----- nvinfo : EIATTR_KPARAM_INFO
	.align		4
.L_11:
        /*0028*/ 	.byte	0x04, 0x17
        /*002a*/ 	.short	(.L_13 - .L_12)
.L_12:
        /*002c*/ 	.word	0x00000000
        /*0030*/ 	.short	0x0000
        /*0032*/ 	.short	0x0000
        /*0034*/ 	.byte	0x00, 0xf5, 0x21, 0x00


	//----- nvinfo : EIATTR_SPARSE_MMA_MASK
	.align		4
.L_13:
        /*0038*/ 	.byte	0x03, 0x50
        /*003a*/ 	.short	0x0000


	//----- nvinfo : EIATTR_MAXREG_COUNT
	.align		4
        /*003c*/ 	.byte	0x03, 0x1b
        /*003e*/ 	.short	0x00ff


	//----- nvinfo : EIATTR_MERCURY_ISA_VERSION
	.align		4
        /*0040*/ 	.byte	0x03, 0x5f
        /*0042*/ 	.short	0x0101


	//----- nvinfo : EIATTR_VRC_CTA_INIT_COUNT
	.align		4
        /*0044*/ 	.byte	0x02, 0x4a
	.zero		1
	.zero		1


	//----- nvinfo : EIATTR_EXIT_INSTR_OFFSETS
	.align		4
        /*0048*/ 	.byte	0x04, 0x1c
        /*004a*/ 	.short	(.L_15 - .L_14)


	//   ....[0]....
.L_14:
        /*004c*/ 	.word	0x00000010


	//----- nvinfo : EIATTR_CBANK_PARAM_SIZE
	.align		4
.L_15:
        /*0050*/ 	.byte	0x03, 0x19
        /*0052*/ 	.short	0x0010


	//----- nvinfo : EIATTR_PARAM_CBANK
	.align		4
        /*0054*/ 	.byte	0x04, 0x0a
        /*0056*/ 	.short	(.L_17 - .L_16)
	.align		4
.L_16:
        /*0058*/ 	.word	index@(.nv.constant0._Z15init_and_updatePfii)
        /*005c*/ 	.short	0x0380
        /*005e*/ 	.short	0x0010


	//----- nvinfo : EIATTR_SW_WAR
	.align		4
.L_17:
        /*0060*/ 	.byte	0x04, 0x36
        /*0062*/ 	.short	(.L_19 - .L_18)
.L_18:
        /*0064*/ 	.word	0x00000008
.L_19:


//--------------------- .nv.callgraph             --------------------------
	.section	.nv.callgraph,"",@"SHT_CUDA_CALLGRAPH"
	.align	4
	.sectionentsize	8
	.align		4
        /*0000*/ 	.word	0x00000000
	.align		4
        /*0004*/ 	.word	0xffffffff
	.align		4
        /*0008*/ 	.word	0x00000000
	.align		4
        /*000c*/ 	.word	0xfffffffe
	.align		4
        /*0010*/ 	.word	0x00000000
	.align		4
        /*0014*/ 	.word	0xfffffffd
	.align		4
        /*0018*/ 	.word	0x00000000
	.align		4
        /*001c*/ 	.word	0xfffffffc


//--------------------- .text._Z15init_and_updatePfii --------------------------
	.section	.text._Z15init_and_updatePfii,"ax",@progbits
	.align	128
        .global         _Z15init_and_updatePfii
        .type           _Z15init_and_updatePfii,@function
        .size           _Z15init_and_updatePfii,(.L_x_1 - _Z15init_and_updatePfii)
        .other          _Z15init_and_updatePfii,@"STO_CUDA_ENTRY STV_DEFAULT"
_Z15init_and_updatePfii:
.text._Z15init_and_updatePfii:
[----:B------:R-:W-:Y:S01]  /*0000*/  LDC R1, c[0x0][0x37c] ;  /* 0x0000df00ff017b82 */ /* 0x000fe20000000800 */
[----:B------:R-:W-:Y:S05]  /*0010*/  EXIT ;  /* 0x000000000000794d */ /* 0x000fea0003800000 */
.L_x_0:
[----:B------:R-:W-:-:S00]  /*0020*/  BRA `(.L_x_0) ;  /* 0xfffffffc00fc7947 */ /* 0x000fc0000383ffff */
[----:B------:R-:W-:-:S00]  /*0030*/  NOP ;  /* 0x0000000000007918 */ /* 0x000fc00000000000 */
        /* <DEDUP_REMOVED lines=12> */
.L_x_1:


//--------------------- .nv.shared.reserved.0     --------------------------
	.section	.nv.shared.reserved.0,"aw",@nobits
	.weak		__nv_reservedSMEM_offset_0_alias
	.size		__nv_reservedSMEM_offset_0_alias, 0, 64
	.other		__nv_reservedSMEM_offset_0_alias,@"STO_CUDA_RESERVED_SHARED STV_DEFAULT"
__nv_reservedSMEM_offset_0_alias:
	.zero		0
	.zero		64


//--------------------- .nv.constant0._Z15init_and_updatePfii --------------------------
	.section	.nv.constant0._Z15init_and_updatePfii,"a",@progbits
	.sectionflags	@""
	.align	4
.nv.constant0._Z15init_and_updatePfii:
	.zero		912


//--------------------- SYMBOLS --------------------------

	.type		.nv.reservedSmem.offset0,@object
	.size		.nv.reservedSmem.offset0,0x4
